.version 2.0 
.target sm_20
.global .u64  gresult;
.global .u64  srcb, srcd;

.entry main {
   .reg .u64 a, b, d;

   ld.global.u64  b, [srcb];
   ld.global.u64  d, [srcd];
   mad.lo.u64   a, b, 4, d;
   st.global.u64 [gresult], a;
   
   exit;
}


// ===== COMPILED SASS (sm_100) =====

	.target	sm_100

	.elftype	@"ET_EXEC"


//--------------------- .note.nv.tkinfo           --------------------------
	.section	.note.nv.tkinfo,"",@"SHT_NOTE"
	.sectionflags	@"SHF_NOTE_NV_TKINFO"
	.tkinfo
        /*0018*/ 	.word	0x00000002
        /*0030*/ 	.string	""
        /*0030*/ 	.string	"ptxas"
        /*0030*/ 	.string	"Cuda compilation tools, release 13.0, V13.0.88"
        /*0030*/ 	.string	"Build cuda_13.0.r13.0/compiler.36424714_0"
        /*0030*/ 	.string	"-arch sm_100 "



//--------------------- .note.nv.cuinfo           --------------------------
	.section	.note.nv.cuinfo,"",@"SHT_NOTE"
	.sectionflags	@"SHF_NOTE_NV_CUINFO"
        /*0018*/ 	.short	0x0002
        /*001a*/ 	.short	0x0014
        /*001c*/ 	.short	0x0082
	.zero		2


//--------------------- .nv.info                  --------------------------
	.section	.nv.info,"",@"SHT_CUDA_INFO"
	.align	4


	//----- nvinfo : EIATTR_REGCOUNT
	.align		4
        /*0000*/ 	.byte	0x04, 0x2f
        /*0002*/ 	.short	(.L_4 - .L_3)
	.align		4
.L_3:
        /*0004*/ 	.word	index@(main)
        /*0008*/ 	.word	0x0000000e


	//----- nvinfo : EIATTR_FRAME_SIZE
	.align		4
.L_4:
        /*000c*/ 	.byte	0x04, 0x11
        /*000e*/ 	.short	(.L_6 - .L_5)
	.align		4
.L_5:
        /*0010*/ 	.word	index@(main)
        /*0014*/ 	.word	0x00000000


	//----- nvinfo : EIATTR_MIN_STACK_SIZE
	.align		4
.L_6:
        /*0018*/ 	.byte	0x04, 0x12
        /*001a*/ 	.short	(.L_8 - .L_7)
	.align		4
.L_7:
        /*001c*/ 	.word	index@(main)
        /*0020*/ 	.word	0x00000000
.L_8:


//--------------------- .nv.compat                --------------------------
	.section	.nv.compat,"",@"SHT_CUDA_COMPAT_INFO"
	.align	4
        /*0000*/ 	.byte	0x02, 0x09, 0x00, 0x00, 0x02, 0x02, 0x01, 0x00, 0x02, 0x05, 0x05, 0x00, 0x03, 0x07, 0x01, 0x01
        /*0010*/ 	.byte	0x02, 0x03, 0x00, 0x00, 0x02, 0x06, 0x01, 0x00, 0x04, 0x0b, 0x08, 0x00, 0x09, 0x00, 0x00, 0x00
        /*0020*/ 	.byte	0x00, 0x00, 0x00, 0x00


//--------------------- .nv.info.main             --------------------------
	.section	.nv.info.main,"",@"SHT_CUDA_INFO"
	.sectionflags	@""
	.align	4


	//----- nvinfo : EIATTR_CUDA_API_VERSION
	.align		4
        /*0000*/ 	.byte	0x04, 0x37
        /*0002*/ 	.short	(.L_10 - .L_9)
.L_9:
        /*0004*/ 	.word	0x00000082


	//----- nvinfo : EIATTR_SPARSE_MMA_MASK
	.align		4
.L_10:
        /*0008*/ 	.byte	0x03, 0x50
        /*000a*/ 	.short	0x0000


	//----- nvinfo : EIATTR_MAXREG_COUNT
	.align		4
        /*000c*/ 	.byte	0x03, 0x1b
        /*000e*/ 	.short	0x00ff


	//----- nvinfo : EIATTR_MERCURY_ISA_VERSION
	.align		4
        /*0010*/ 	.byte	0x03, 0x5f
        /*0012*/ 	.short	0x0101


	//----- nvinfo : EIATTR_VRC_CTA_INIT_COUNT
	.align		4
        /*0014*/ 	.byte	0x02, 0x4a
	.zero		1
	.zero		1


	//----- nvinfo : EIATTR_EXIT_INSTR_OFFSETS
	.align		4
        /*0018*/ 	.byte	0x04, 0x1c
        /*001a*/ 	.short	(.L_12 - .L_11)


	//   ....[0]....
.L_11:
        /*001c*/ 	.word	0x000000b0


	//----- nvinfo : EIATTR_SW_WAR
	.align		4
.L_12:
        /*0020*/ 	.byte	0x04, 0x36
        /*0022*/ 	.short	(.L_14 - .L_13)
.L_13:
        /*0024*/ 	.word	0x00000008
.L_14:


//--------------------- .nv.callgraph             --------------------------
	.section	.nv.callgraph,"",@"SHT_CUDA_CALLGRAPH"
	.align	4
	.sectionentsize	8
	.align		4
        /*0000*/ 	.word	0x00000000
	.align		4
        /*0004*/ 	.word	0xffffffff
	.align		4
        /*0008*/ 	.word	0x00000000
	.align		4
        /*000c*/ 	.word	0xfffffffe
	.align		4
        /*0010*/ 	.word	0x00000000
	.align		4
        /*0014*/ 	.word	0xfffffffd
	.align		4
        /*0018*/ 	.word	0x00000000
	.align		4
        /*001c*/ 	.word	0xfffffffc


//--------------------- .nv.constant4             --------------------------
	.section	.nv.constant4,"a",@progbits
	.align	8
	.align		8
.nv.constant4:
        /*0000*/ 	.dword	gresult
	.align		8
        /*0008*/ 	.dword	srcb
	.align		8
        /*0010*/ 	.dword	srcd


//--------------------- .text.main                --------------------------
	.section	.text.main,"ax",@progbits
	.align	128
.text.main:
        .type           main,@function
        .size           main,(.L_x_1 - main)
        .other          main,@"STO_CUDA_ENTRY STV_DEFAULT"
main:
[----:B------:R-:W-:Y:S08]  /*0000*/  LDC R1, c[0x0][0x37c] ;  /* 0x0000df00ff017b82 */ /* 0x000ff00000000800 */
[----:B------:R-:W0:Y:S01]  /*0010*/  LDC.64 R2, c[0x4][0x8] ;  /* 0x01000200ff027b82 */ /* 0x000e220000000a00 */
[----:B------:R-:W0:Y:S07]  /*0020*/  LDCU.64 UR4, c[0x0][0x358] ;  /* 0x00006b00ff0477ac */ /* 0x000e2e0008000a00 */
[----:B------:R-:W1:Y:S01]  /*0030*/  LDC.64 R4, c[0x4][0x10] ;  /* 0x01000400ff047b82 */ /* 0x000e620000000a00 */
[----:B0-----:R-:W2:Y:S04]  /*0040*/  LDG.E.64 R2, desc[UR4][R2.64] ;  /* 0x0000000402027981 */ /* 0x001ea8000c1e1b00 */
[----:B-1----:R-:W3:Y:S03]  /*0050*/  LDG.E.64 R4, desc[UR4][R4.64] ;  /* 0x0000000404047981 */ /* 0x002ee6000c1e1b00 */
[----:B------:R-:W0:Y:S01]  /*0060*/  LDC.64 R6, c[0x4][RZ] ;  /* 0x01000000ff067b82 */ /* 0x000e220000000a00 */
[----:B--2---:R-:W-:Y:S01]  /*0070*/  SHF.L.U32 R11, R3, 0x2, RZ ;  /* 0x00000002030b7819 */ /* 0x004fe200000006ff */
[----:B---3--:R-:W-:-:S05]  /*0080*/  IMAD.WIDE.U32 R8, R2, 0x4, R4 ;  /* 0x0000000402087825 */ /* 0x008fca00078e0004 */
[----:B------:R-:W-:-:S05]  /*0090*/  IADD3 R9, PT, PT, R9, R11, RZ ;  /* 0x0000000b09097210 */ /* 0x000fca0007ffe0ff */
[----:B0-----:R-:W-:Y:S01]  /*00a0*/  STG.E.64 desc[UR4][R6.64], R8 ;  /* 0x0000000806007986 */ /* 0x001fe2000c101b04 */
[----:B------:R-:W-:Y:S05]  /*00b0*/  EXIT ;  /* 0x000000000000794d */ /* 0x000fea0003800000 */
.L_x_0:
[----:B------:R-:W-:-:S00]  /*00c0*/  BRA `(.L_x_0) ;  /* 0xfffffffc00fc7947 */ /* 0x000fc0000383ffff */
[----:B------:R-:W-:-:S00]  /*00d0*/  NOP ;  /* 0x0000000000007918 */ /* 0x000fc00000000000 */
        /* <DEDUP_REMOVED lines=10> */
.L_x_1:


//--------------------- .nv.shared.reserved.0     --------------------------
	.section	.nv.shared.reserved.0,"aw",@nobits
	.weak		__nv_reservedSMEM_offset_0_alias
	.size		__nv_reservedSMEM_offset_0_alias, 0, 64
	.other		__nv_reservedSMEM_offset_0_alias,@"STO_CUDA_RESERVED_SHARED STV_DEFAULT"
__nv_reservedSMEM_offset_0_alias:
	.zero		0
	.zero		64


//--------------------- .nv.global                --------------------------
	.section	.nv.global,"aw",@nobits
	.align	8
.nv.global:
	.type		srcd,@object
	.size		srcd,(gresult - srcd)
srcd:
	.zero		8
	.type		gresult,@object
	.size		gresult,(srcb - gresult)
gresult:
	.zero		8
	.type		srcb,@object
	.size		srcb,(.L_1 - srcb)
srcb:
	.zero		8
.L_1:


//--------------------- .nv.constant0.main        --------------------------
	.section	.nv.constant0.main,"a",@progbits
	.sectionflags	@""
	.align	4
.nv.constant0.main:
	.zero		896


//--------------------- SYMBOLS --------------------------

	.type		.nv.reservedSmem.offset0,@object
	.size		.nv.reservedSmem.offset0,0x4
